//
// Generated by NVIDIA NVVM Compiler
//
// Compiler Build ID: CL-36424714
// Cuda compilation tools, release 13.0, V13.0.88
// Based on NVVM 20.0.0
//

.version 9.0
.target sm_100
.address_size 64

	// .globl	_Z9ok_kernelPi
.global .align 4 .u32 x;

.visible .entry _Z9ok_kernelPi(
	.param .u64 .ptr .align 1 _Z9ok_kernelPi_param_0
)
{
	.reg .b32 	%r<2>;
	.reg .b64 	%rd<3>;

	ld.param.u64 	%rd1, [_Z9ok_kernelPi_param_0];
	cvta.to.global.u64 	%rd2, %rd1;
	mov.b32 	%r1, 10;
	st.global.u32 	[%rd2], %r1;
	ret;

}
	// .globl	_Z10bad_kernelPi
.visible .entry _Z10bad_kernelPi(
	.param .u64 .ptr .align 1 _Z10bad_kernelPi_param_0
)
{
	.reg .b32 	%r<2>;
	.reg .b64 	%rd<3>;

	ld.param.u64 	%rd1, [_Z10bad_kernelPi_param_0];
	cvta.to.global.u64 	%rd2, %rd1;
	mov.b32 	%r1, 10;
	st.global.u32 	[%rd2+168], %r1;
	ret;

}


// ===== COMPILED SASS (sm_100) =====

	.target	sm_100

	.elftype	@"ET_EXEC"


//--------------------- .note.nv.tkinfo           --------------------------
	.section	.note.nv.tkinfo,"",@"SHT_NOTE"
	.sectionflags	@"SHF_NOTE_NV_TKINFO"
	.tkinfo
        /*0018*/ 	.word	0x00000002
        /*0030*/ 	.string	""
        /*0030*/ 	.string	"ptxas"
        /*0030*/ 	.string	"Cuda compilation tools, release 13.0, V13.0.88"
        /*0030*/ 	.string	"Build cuda_13.0.r13.0/compiler.36424714_0"
        /*0030*/ 	.string	"-arch sm_100 -m 64 "



//--------------------- .note.nv.cuinfo           --------------------------
	.section	.note.nv.cuinfo,"",@"SHT_NOTE"
	.sectionflags	@"SHF_NOTE_NV_CUINFO"
        /*0018*/ 	.short	0x0002
        /*001a*/ 	.short	0x0064
        /*001c*/ 	.short	0x0082
	.zero		2


//--------------------- .nv.info                  --------------------------
	.section	.nv.info,"",@"SHT_CUDA_INFO"
	.align	4


	//----- nvinfo : EIATTR_REGCOUNT
	.align		4
        /*0000*/ 	.byte	0x04, 0x2f
        /*0002*/ 	.short	(.L_2 - .L_1)
	.align		4
.L_1:
        /*0004*/ 	.word	index@(_Z9ok_kernelPi)
        /*0008*/ 	.word	0x00000008


	//----- nvinfo : EIATTR_FRAME_SIZE
	.align		4
.L_2:
        /*000c*/ 	.byte	0x04, 0x11
        /*000e*/ 	.short	(.L_4 - .L_3)
	.align		4
.L_3:
        /*0010*/ 	.word	index@(_Z9ok_kernelPi)
        /*0014*/ 	.word	0x00000000


	//----- nvinfo : EIATTR_REGCOUNT
	.align		4
.L_4:
        /*0018*/ 	.byte	0x04, 0x2f
        /*001a*/ 	.short	(.L_6 - .L_5)
	.align		4
.L_5:
        /*001c*/ 	.word	index@(_Z10bad_kernelPi)
        /*0020*/ 	.word	0x00000008


	//----- nvinfo : EIATTR_FRAME_SIZE
	.align		4
.L_6:
        /*0024*/ 	.byte	0x04, 0x11
        /*0026*/ 	.short	(.L_8 - .L_7)
	.align		4
.L_7:
        /*0028*/ 	.word	index@(_Z10bad_kernelPi)
        /*002c*/ 	.word	0x00000000


	//----- nvinfo : EIATTR_MIN_STACK_SIZE
	.align		4
.L_8:
        /*0030*/ 	.byte	0x04, 0x12
        /*0032*/ 	.short	(.L_10 - .L_9)
	.align		4
.L_9:
        /*0034*/ 	.word	index@(_Z10bad_kernelPi)
        /*0038*/ 	.word	0x00000000


	//----- nvinfo : EIATTR_MIN_STACK_SIZE
	.align		4
.L_10:
        /*003c*/ 	.byte	0x04, 0x12
        /*003e*/ 	.short	(.L_12 - .L_11)
	.align		4
.L_11:
        /*0040*/ 	.word	index@(_Z9ok_kernelPi)
        /*0044*/ 	.word	0x00000000
.L_12:


//--------------------- .nv.compat                --------------------------
	.section	.nv.compat,"",@"SHT_CUDA_COMPAT_INFO"
	.align	4
        /*0000*/ 	.byte	0x02, 0x09, 0x00, 0x00, 0x02, 0x02, 0x01, 0x00, 0x02, 0x05, 0x05, 0x00, 0x03, 0x07, 0x01, 0x01
        /*0010*/ 	.byte	0x02, 0x03, 0x00, 0x00, 0x02, 0x06, 0x01, 0x00, 0x04, 0x0b, 0x08, 0x00, 0x09, 0x00, 0x00, 0x00
        /*0020*/ 	.byte	0x00, 0x00, 0x00, 0x00


//--------------------- .nv.info._Z10bad_kernelPi --------------------------
	.section	.nv.info._Z10bad_kernelPi,"",@"SHT_CUDA_INFO"
	.sectionflags	@""
	.align	4


	//----- nvinfo : EIATTR_CUDA_API_VERSION
	.align		4
        /*0000*/ 	.byte	0x04, 0x37
        /*0002*/ 	.short	(.L_14 - .L_13)
.L_13:
        /*0004*/ 	.word	0x00000082


	//----- nvinfo : EIATTR_KPARAM_INFO
	.align		4
.L_14:
        /*0008*/ 	.byte	0x04, 0x17
        /*000a*/ 	.short	(.L_16 - .L_15)
.L_15:
        /*000c*/ 	.word	0x00000000
        /*0010*/ 	.short	0x0000
        /*0012*/ 	.short	0x0000
        /*0014*/ 	.byte	0x00, 0xf5, 0x21, 0x00


	//----- nvinfo : EIATTR_SPARSE_MMA_MASK
	.align		4
.L_16:
        /*0018*/ 	.byte	0x03, 0x50
        /*001a*/ 	.short	0x0000


	//----- nvinfo : EIATTR_MAXREG_COUNT
	.align		4
        /*001c*/ 	.byte	0x03, 0x1b
        /*001e*/ 	.short	0x00ff


	//----- nvinfo : EIATTR_MERCURY_ISA_VERSION
	.align		4
        /*0020*/ 	.byte	0x03, 0x5f
        /*0022*/ 	.short	0x0101


	//----- nvinfo : EIATTR_VRC_CTA_INIT_COUNT
	.align		4
        /*0024*/ 	.byte	0x02, 0x4a
	.zero		1
	.zero		1


	//----- nvinfo : EIATTR_EXIT_INSTR_OFFSETS
	.align		4
        /*0028*/ 	.byte	0x04, 0x1c
        /*002a*/ 	.short	(.L_18 - .L_17)


	//   ....[0]....
.L_17:
        /*002c*/ 	.word	0x00000050


	//----- nvinfo : EIATTR_CBANK_PARAM_SIZE
	.align		4
.L_18:
        /*0030*/ 	.byte	0x03, 0x19
        /*0032*/ 	.short	0x0008


	//----- nvinfo : EIATTR_PARAM_CBANK
	.align		4
        /*0034*/ 	.byte	0x04, 0x0a
        /*0036*/ 	.short	(.L_20 - .L_19)
	.align		4
.L_19:
        /*0038*/ 	.word	index@(.nv.constant0._Z10bad_kernelPi)
        /*003c*/ 	.short	0x0380
        /*003e*/ 	.short	0x0008


	//----- nvinfo : EIATTR_SW_WAR
	.align		4
.L_20:
        /*0040*/ 	.byte	0x04, 0x36
        /*0042*/ 	.short	(.L_22 - .L_21)
.L_21:
        /*0044*/ 	.word	0x00000008
.L_22:


//--------------------- .nv.info._Z9ok_kernelPi   --------------------------
	.section	.nv.info._Z9ok_kernelPi,"",@"SHT_CUDA_INFO"
	.sectionflags	@""
	.align	4


	//----- nvinfo : EIATTR_CUDA_API_VERSION
	.align		4
        /*0000*/ 	.byte	0x04, 0x37
        /*0002*/ 	.short	(.L_24 - .L_23)
.L_23:
        /*0004*/ 	.word	0x00000082


	//----- nvinfo : EIATTR_KPARAM_INFO
	.align		4
.L_24:
        /*0008*/ 	.byte	0x04, 0x17
        /*000a*/ 	.short	(.L_26 - .L_25)
.L_25:
        /*000c*/ 	.word	0x00000000
        /*0010*/ 	.short	0x0000
        /*0012*/ 	.short	0x0000
        /*0014*/ 	.byte	0x00, 0xf5, 0x21, 0x00


	//----- nvinfo : EIATTR_SPARSE_MMA_MASK
	.align		4
.L_26:
        /*0018*/ 	.byte	0x03, 0x50
        /*001a*/ 	.short	0x0000


	//----- nvinfo : EIATTR_MAXREG_COUNT
	.align		4
        /*001c*/ 	.byte	0x03, 0x1b
        /*001e*/ 	.short	0x00ff


	//----- nvinfo : EIATTR_MERCURY_ISA_VERSION
	.align		4
        /*0020*/ 	.byte	0x03, 0x5f
        /*0022*/ 	.short	0x0101


	//----- nvinfo : EIATTR_VRC_CTA_INIT_COUNT
	.align		4
        /*0024*/ 	.byte	0x02, 0x4a
	.zero		1
	.zero		1


	//----- nvinfo : EIATTR_EXIT_INSTR_OFFSETS
	.align		4
        /*0028*/ 	.byte	0x04, 0x1c
        /*002a*/ 	.short	(.L_28 - .L_27)


	//   ....[0]....
.L_27:
        /*002c*/ 	.word	0x00000050


	//----- nvinfo : EIATTR_CBANK_PARAM_SIZE
	.align		4
.L_28:
        /*0030*/ 	.byte	0x03, 0x19
        /*0032*/ 	.short	0x0008


	//----- nvinfo : EIATTR_PARAM_CBANK
	.align		4
        /*0034*/ 	.byte	0x04, 0x0a
        /*0036*/ 	.short	(.L_30 - .L_29)
	.align		4
.L_29:
        /*0038*/ 	.word	index@(.nv.constant0._Z9ok_kernelPi)
        /*003c*/ 	.short	0x0380
        /*003e*/ 	.short	0x0008


	//----- nvinfo : EIATTR_SW_WAR
	.align		4
.L_30:
        /*0040*/ 	.byte	0x04, 0x36
        /*0042*/ 	.short	(.L_32 - .L_31)
.L_31:
        /*0044*/ 	.word	0x00000008
.L_32:


//--------------------- .nv.callgraph             --------------------------
	.section	.nv.callgraph,"",@"SHT_CUDA_CALLGRAPH"
	.align	4
	.sectionentsize	8
	.align		4
        /*0000*/ 	.word	0x00000000
	.align		4
        /*0004*/ 	.word	0xffffffff
	.align		4
        /*0008*/ 	.word	0x00000000
	.align		4
        /*000c*/ 	.word	0xfffffffe
	.align		4
        /*0010*/ 	.word	0x00000000
	.align		4
        /*0014*/ 	.word	0xfffffffd
	.align		4
        /*0018*/ 	.word	0x00000000
	.align		4
        /*001c*/ 	.word	0xfffffffc


//--------------------- .nv.constant4             --------------------------
	.section	.nv.constant4,"a",@progbits
	.align	8
	.align		8
.nv.constant4:
        /*0000*/ 	.dword	x


//--------------------- .text._Z10bad_kernelPi    --------------------------
	.section	.text._Z10bad_kernelPi,"ax",@progbits
	.align	128
        .global         _Z10bad_kernelPi
        .type           _Z10bad_kernelPi,@function
        .size           _Z10bad_kernelPi,(.L_x_2 - _Z10bad_kernelPi)
        .other          _Z10bad_kernelPi,@"STO_CUDA_ENTRY STV_DEFAULT"
_Z10bad_kernelPi:
.text._Z10bad_kernelPi:
[----:B------:R-:W-:Y:S08]  /*0000*/  LDC R1, c[0x0][0x37c] ;  /* 0x0000df00ff017b82 */ /* 0x000ff00000000800 */
[----:B------:R-:W0:Y:S01]  /*0010*/  LDC.64 R2, c[0x0][0x380] ;  /* 0x0000e000ff027b82 */ /* 0x000e220000000a00 */
[----:B------:R-:W0:Y:S01]  /*0020*/  LDCU.64 UR4, c[0x0][0x358] ;  /* 0x00006b00ff0477ac */ /* 0x000e220008000a00 */
[----:B------:R-:W-:-:S05]  /*0030*/  HFMA2 R5, -RZ, RZ, 0, 5.9604644775390625e-07 ;  /* 0x0000000aff057431 */ /* 0x000fca00000001ff */
[----:B0-----:R-:W-:Y:S01]  /*0040*/  STG.E desc[UR4][R2.64+0xa8], R5 ;  /* 0x0000a80502007986 */ /* 0x001fe2000c101904 */
[----:B------:R-:W-:Y:S05]  /*0050*/  EXIT ;  /* 0x000000000000794d */ /* 0x000fea0003800000 */
.L_x_0:
[----:B------:R-:W-:-:S00]  /*0060*/  BRA `(.L_x_0) ;  /* 0xfffffffc00fc7947 */ /* 0x000fc0000383ffff */
[----:B------:R-:W-:-:S00]  /*0070*/  NOP ;  /* 0x0000000000007918 */ /* 0x000fc00000000000 */
        /* <DEDUP_REMOVED lines=8> */
.L_x_2:


//--------------------- .text._Z9ok_kernelPi      --------------------------
	.section	.text._Z9ok_kernelPi,"ax",@progbits
	.align	128
        .global         _Z9ok_kernelPi
        .type           _Z9ok_kernelPi,@function
        .size           _Z9ok_kernelPi,(.L_x_3 - _Z9ok_kernelPi)
        .other          _Z9ok_kernelPi,@"STO_CUDA_ENTRY STV_DEFAULT"
_Z9ok_kernelPi:
.text._Z9ok_kernelPi:
[----:B------:R-:W-:Y:S08]  /*0000*/  LDC R1, c[0x0][0x37c] ;  /* 0x0000df00ff017b82 */ /* 0x000ff00000000800 */
[----:B------:R-:W0:Y:S01]  /*0010*/  LDC.64 R2, c[0x0][0x380] ;  /* 0x0000e000ff027b82 */ /* 0x000e220000000a00 */
[----:B------:R-:W0:Y:S01]  /*0020*/  LDCU.64 UR4, c[0x0][0x358] ;  /* 0x00006b00ff0477ac */ /* 0x000e220008000a00 */
[----:B------:R-:W-:-:S05]  /*0030*/  HFMA2 R5, -RZ, RZ, 0, 5.9604644775390625e-07 ;  /* 0x0000000aff057431 */ /* 0x000fca00000001ff */
[----:B0-----:R-:W-:Y:S01]  /*0040*/  STG.E desc[UR4][R2.64], R5 ;  /* 0x0000000502007986 */ /* 0x001fe2000c101904 */
[----:B------:R-:W-:Y:S05]  /*0050*/  EXIT ;  /* 0x000000000000794d */ /* 0x000fea0003800000 */
.L_x_1:
        /* <DEDUP_REMOVED lines=10> */
.L_x_3:


//--------------------- .nv.shared.reserved.0     --------------------------
	.section	.nv.shared.reserved.0,"aw",@nobits
	.weak		__nv_reservedSMEM_offset_0_alias
	.size		__nv_reservedSMEM_offset_0_alias, 0, 64
	.other		__nv_reservedSMEM_offset_0_alias,@"STO_CUDA_RESERVED_SHARED STV_DEFAULT"
__nv_reservedSMEM_offset_0_alias:
	.zero		0
	.zero		64


//--------------------- .nv.global                --------------------------
	.section	.nv.global,"aw",@nobits
	.align	4
.nv.global:
	.type		x,@object
	.size		x,(.L_0 - x)
x:
	.zero		4
.L_0:


//--------------------- .nv.constant0._Z10bad_kernelPi --------------------------
	.section	.nv.constant0._Z10bad_kernelPi,"a",@progbits
	.sectionflags	@""
	.align	4
.nv.constant0._Z10bad_kernelPi:
	.zero		904


//--------------------- .nv.constant0._Z9ok_kernelPi --------------------------
	.section	.nv.constant0._Z9ok_kernelPi,"a",@progbits
	.sectionflags	@""
	.align	4
.nv.constant0._Z9ok_kernelPi:
	.zero		904


//--------------------- SYMBOLS --------------------------

	.type		.nv.reservedSmem.offset0,@object
	.size		.nv.reservedSmem.offset0,0x4
